	.headerflags	@"EF_CUDA_TEXMODE_UNIFIED EF_CUDA_64BIT_ADDRESS EF_CUDA_SM80 EF_CUDA_VIRTUAL_SM(EF_CUDA_SM80)"
	.elftype	@"ET_EXEC"


//--------------------- .nv.info                  --------------------------
	.section	.nv.info,"",@"SHT_CUDA_INFO"
	.align	4


	//----- nvinfo : EIATTR_REGCOUNT
	.align		4
        /*0000*/ 	.byte	0x04, 0x2f
        /*0002*/ 	.short	(.L_1 - .L_0)
	.align		4
.L_0:
        /*0004*/ 	.word	index@(triton_)
        /*0008*/ 	.word	0x00000020


	//----- nvinfo : EIATTR_MIN_STACK_SIZE
	.align		4
.L_1:
        /*000c*/ 	.byte	0x04, 0x12
        /*000e*/ 	.short	(.L_3 - .L_2)
	.align		4
.L_2:
        /*0010*/ 	.word	index@(triton_)
        /*0014*/ 	.word	0x00000000


	//----- nvinfo : EIATTR_FRAME_SIZE
	.align		4
.L_3:
        /*0018*/ 	.byte	0x04, 0x11
        /*001a*/ 	.short	(.L_5 - .L_4)
	.align		4
.L_4:
        /*001c*/ 	.word	index@(triton_)
        /*0020*/ 	.word	0x00000000


	//----- nvinfo : EIATTR_MIN_STACK_SIZE
	.align		4
.L_5:
        /*0024*/ 	.byte	0x04, 0x12
        /*0026*/ 	.short	(.L_7 - .L_6)
	.align		4
.L_6:
        /*0028*/ 	.word	index@(triton_)
        /*002c*/ 	.word	0x00000000
.L_7:


//--------------------- .nv.info.triton_          --------------------------
	.section	.nv.info.triton_,"",@"SHT_CUDA_INFO"
	.sectionflags	@""
	.align	4


	//----- nvinfo : EIATTR_CUDA_API_VERSION
	.align		4
        /*0000*/ 	.byte	0x04, 0x37
        /*0002*/ 	.short	(.L_9 - .L_8)
.L_8:
        /*0004*/ 	.word	0x0000007c


	//----- nvinfo : EIATTR_SW2861232_WAR
	.align		4
.L_9:
        /*0008*/ 	.byte	0x01, 0x35
	.zero		2


	//----- nvinfo : EIATTR_PARAM_CBANK
	.align		4
        /*000c*/ 	.byte	0x04, 0x0a
        /*000e*/ 	.short	(.L_11 - .L_10)
	.align		4
.L_10:
        /*0010*/ 	.word	index@(.nv.constant0.triton_)
        /*0014*/ 	.short	0x0160
        /*0016*/ 	.short	0x001c


	//----- nvinfo : EIATTR_CBANK_PARAM_SIZE
	.align		4
.L_11:
        /*0018*/ 	.byte	0x03, 0x19
        /*001a*/ 	.short	0x001c


	//----- nvinfo : EIATTR_KPARAM_INFO
	.align		4
        /*001c*/ 	.byte	0x04, 0x17
        /*001e*/ 	.short	(.L_13 - .L_12)
.L_12:
        /*0020*/ 	.word	0x00000000
        /*0024*/ 	.short	0x0003
        /*0026*/ 	.short	0x0018
        /*0028*/ 	.byte	0x00, 0xf0, 0x11, 0x00


	//----- nvinfo : EIATTR_KPARAM_INFO
	.align		4
.L_13:
        /*002c*/ 	.byte	0x04, 0x17
        /*002e*/ 	.short	(.L_15 - .L_14)
.L_14:
        /*0030*/ 	.word	0x00000000
        /*0034*/ 	.short	0x0002
        /*0036*/ 	.short	0x0010
        /*0038*/ 	.byte	0x00, 0xf0, 0x21, 0x00


	//----- nvinfo : EIATTR_KPARAM_INFO
	.align		4
.L_15:
        /*003c*/ 	.byte	0x04, 0x17
        /*003e*/ 	.short	(.L_17 - .L_16)
.L_16:
        /*0040*/ 	.word	0x00000000
        /*0044*/ 	.short	0x0001
        /*0046*/ 	.short	0x0008
        /*0048*/ 	.byte	0x00, 0xf0, 0x21, 0x00


	//----- nvinfo : EIATTR_KPARAM_INFO
	.align		4
.L_17:
        /*004c*/ 	.byte	0x04, 0x17
        /*004e*/ 	.short	(.L_19 - .L_18)
.L_18:
        /*0050*/ 	.word	0x00000000
        /*0054*/ 	.short	0x0000
        /*0056*/ 	.short	0x0000
        /*0058*/ 	.byte	0x00, 0xf0, 0x21, 0x00


	//----- nvinfo : EIATTR_MAXREG_COUNT
	.align		4
.L_19:
        /*005c*/ 	.byte	0x03, 0x1b
        /*005e*/ 	.short	0x00ff


	//----- nvinfo : EIATTR_EXIT_INSTR_OFFSETS
	.align		4
        /*0060*/ 	.byte	0x04, 0x1c
        /*0062*/ 	.short	(.L_21 - .L_20)


	//   ....[0]....
.L_20:
        /*0064*/ 	.word	0x000009b0


	//----- nvinfo : EIATTR_MAX_THREADS
	.align		4
.L_21:
        /*0068*/ 	.byte	0x04, 0x05
        /*006a*/ 	.short	(.L_23 - .L_22)
.L_22:
        /*006c*/ 	.word	0x00000080
        /*0070*/ 	.word	0x00000001
        /*0074*/ 	.word	0x00000001
.L_23:


//--------------------- .nv.callgraph             --------------------------
	.section	.nv.callgraph,"",@"SHT_CUDA_CALLGRAPH"
	.align	4
	.sectionentsize	8
	.align		4
        /*0000*/ 	.word	0x00000000
	.align		4
        /*0004*/ 	.word	0xffffffff
	.align		4
        /*0008*/ 	.word	0x00000000
	.align		4
        /*000c*/ 	.word	0xfffffffe
	.align		4
        /*0010*/ 	.word	0x00000000
	.align		4
        /*0014*/ 	.word	0xfffffffd
	.align		4
        /*0018*/ 	.word	0x00000000
	.align		4
        /*001c*/ 	.word	0xfffffffc


//--------------------- .nv.rel.action            --------------------------
	.section	.nv.rel.action,"",@"SHT_CUDA_RELOCINFO"
	.align	8
	.sectionentsize	8
        /*0000*/ 	.byte	0x73, 0x00, 0x00, 0x00, 0x00, 0x00, 0x00, 0x00, 0x00, 0x00, 0x00, 0x11, 0x25, 0x00, 0x05, 0x36


//--------------------- .nv.constant0.triton_     --------------------------
	.section	.nv.constant0.triton_,"a",@progbits
	.sectionflags	@""
	.align	4
.nv.constant0.triton_:
	.zero		380


//--------------------- .text.triton_             --------------------------
	.section	.text.triton_,"ax",@progbits
	.sectioninfo	@"SHI_REGISTERS=32"
	.align	128
        .global         triton_
        .type           triton_,@function
        .size           triton_,(.L_x_1 - triton_)
        .other          triton_,@"STO_CUDA_ENTRY STV_DEFAULT"
triton_:
.text.triton_:
[----:B------:R-:W-:Y:S02]  /*0000*/  MOV R1, c[0x0][0x28] ;  /* 0x00000a0000017a02 */ /* 0x000fe40000000f00 */
[----:B------:R-:W0:Y:S01]  /*0010*/  S2R R0, SR_TID.X ;  /* 0x0000000000007919 */ /* 0x000e220000002100 */
[----:B------:R-:W-:-:S03]  /*0020*/  ULDC.64 UR4, c[0x0][0x118] ;  /* 0x0000460000047ab9 */ /* 0x000fc60000000a00 */
[----:B------:R-:W1:Y:S01]  /*0030*/  S2R R2, SR_CTAID.X ;  /* 0x0000000000027919 */ /* 0x000e620000002500 */
[----:B0-----:R-:W-:-:S04]  /*0040*/  SHF.L.U32 R0, R0, 0x3, RZ ;  /* 0x0000000300007819 */ /* 0x001fc800000006ff */
[----:B------:R-:W-:Y:S01]  /*0050*/  LOP3.LUT R3, R0, 0x3f8, RZ, 0xc0, !PT ;  /* 0x000003f800037812 */ /* 0x000fe200078ec0ff */
[----:B------:R-:W-:-:S03]  /*0060*/  HFMA2.MMA R0, -RZ, RZ, 0, 1.1920928955078125e-07 ;  /* 0x00000002ff007435 */ /* 0x000fc600000001ff */
[----:B-1----:R-:W-:-:S07]  /*0070*/  LEA R3, R2, R3, 0xa ;  /* 0x0000000302037211 */ /* 0x002fce00078e50ff */
[----:B------:R-:W-:-:S06]  /*0080*/  IMAD.WIDE R8, R3, R0, c[0x0][0x160] ;  /* 0x0000580003087625 */ /* 0x000fcc00078e0200 */
[----:B------:R-:W2:Y:S01]  /*0090*/  LDG.E.128 R8, [R8.64] ;  /* 0x0000000408087981 */ /* 0x000ea2000c1e1d00 */
[----:B------:R-:W-:-:S06]  /*00a0*/  IMAD.WIDE R4, R3, R0, c[0x0][0x168] ;  /* 0x00005a0003047625 */ /* 0x000fcc00078e0200 */
[----:B------:R-:W3:Y:S01]  /*00b0*/  LDG.E.128 R4, [R4.64] ;  /* 0x0000000404047981 */ /* 0x000ee2000c1e1d00 */
[----:B--2---:R-:W-:Y:S02]  /*00c0*/  SHF.L.U32 R15, R8, 0x10, RZ ;  /* 0x00000010080f7819 */ /* 0x004fe400000006ff */
[----:B------:R-:W-:Y:S02]  /*00d0*/  SHF.L.U32 R14, R9, 0x10, RZ ;  /* 0x00000010090e7819 */ /* 0x000fe400000006ff */
[----:B------:R-:W-:Y:S01]  /*00e0*/  SHF.L.U32 R13, R10, 0x10, RZ ;  /* 0x000000100a0d7819 */ /* 0x000fe200000006ff */
[----:B------:R-:W-:Y:S01]  /*00f0*/  FADD R2, RZ, -R15 ;  /* 0x8000000fff027221 */ /* 0x000fe20000000000 */
[----:B------:R-:W-:-:S03]  /*0100*/  SHF.L.U32 R12, R11, 0x10, RZ ;  /* 0x000000100b0c7819 */ /* 0x000fc600000006ff */
[----:B------:R-:W-:Y:S02]  /*0110*/  FMUL R18, R2, 1.4426950216293334961 ;  /* 0x3fb8aa3b02127820 */ /* 0x000fe40000400000 */
[----:B------:R-:W-:Y:S02]  /*0120*/  FADD R2, RZ, -R14 ;  /* 0x8000000eff027221 */ /* 0x000fe40000000000 */
[----:B------:R-:W-:Y:S01]  /*0130*/  FADD R16, RZ, -R13 ;  /* 0x8000000dff107221 */ /* 0x000fe20000000000 */
[----:B------:R-:W-:Y:S01]  /*0140*/  FSETP.GEU.AND P2, PT, R18, -126, PT ;  /* 0xc2fc00001200780b */ /* 0x000fe20003f4e000 */
[----:B------:R-:W-:Y:S01]  /*0150*/  FMUL R17, R2, 1.4426950216293334961 ;  /* 0x3fb8aa3b02117820 */ /* 0x000fe20000400000 */
[----:B------:R-:W-:Y:S01]  /*0160*/  PRMT R2, R8, 0x7632, R2 ;  /* 0x0000763208027816 */ /* 0x000fe20000000002 */
[----:B------:R-:W-:Y:S01]  /*0170*/  FMUL R22, R16, 1.4426950216293334961 ;  /* 0x3fb8aa3b10167820 */ /* 0x000fe20000400000 */
[----:B------:R-:W-:Y:S01]  /*0180*/  PRMT R8, R9, 0x7632, R8 ;  /* 0x0000763209087816 */ /* 0x000fe20000000008 */
[----:B------:R-:W-:Y:S01]  /*0190*/  FADD R19, RZ, -R12 ;  /* 0x8000000cff137221 */ /* 0x000fe20000000000 */
[----:B------:R-:W-:-:S02]  /*01a0*/  FSETP.GEU.AND P1, PT, R17, -126, PT ;  /* 0xc2fc00001100780b */ /* 0x000fc40003f2e000 */
[----:B------:R-:W-:Y:S01]  /*01b0*/  SHF.L.U32 R8, R8, 0x10, RZ ;  /* 0x0000001008087819 */ /* 0x000fe200000006ff */
[----:B------:R-:W-:Y:S01]  /*01c0*/  FMUL R19, R19, 1.4426950216293334961 ;  /* 0x3fb8aa3b13137820 */ /* 0x000fe20000400000 */
[----:B------:R-:W-:Y:S02]  /*01d0*/  PRMT R9, R10, 0x7632, R9 ;  /* 0x000076320a097816 */ /* 0x000fe40000000009 */
[----:B------:R-:W-:Y:S01]  /*01e0*/  FSETP.GEU.AND P0, PT, R22, -126, PT ;  /* 0xc2fc00001600780b */ /* 0x000fe20003f0e000 */
[----:B------:R-:W-:Y:S01]  /*01f0*/  FADD R10, RZ, -R8 ;  /* 0x80000008ff0a7221 */ /* 0x000fe20000000000 */
[----:B------:R-:W-:Y:S01]  /*0200*/  SHF.L.U32 R9, R9, 0x10, RZ ;  /* 0x0000001009097819 */ /* 0x000fe200000006ff */
[----:B------:R-:W-:Y:S01]  /*0210*/  @!P2 FMUL R18, R18, 0.5 ;  /* 0x3f0000001212a820 */ /* 0x000fe20000400000 */
[----:B------:R-:W-:Y:S01]  /*0220*/  SHF.L.U32 R2, R2, 0x10, RZ ;  /* 0x0000001002027819 */ /* 0x000fe200000006ff */
[----:B------:R-:W-:Y:S01]  /*0230*/  FMUL R21, R10, 1.4426950216293334961 ;  /* 0x3fb8aa3b0a157820 */ /* 0x000fe20000400000 */
[----:B------:R-:W-:Y:S01]  /*0240*/  PRMT R10, R11, 0x7632, R10 ;  /* 0x000076320b0a7816 */ /* 0x000fe2000000000a */
[----:B------:R-:W0:Y:S01]  /*0250*/  MUFU.EX2 R16, R18 ;  /* 0x0000001200107308 */ /* 0x000e220000000800 */
[----:B------:R-:W-:Y:S01]  /*0260*/  FADD R11, RZ, -R9 ;  /* 0x80000009ff0b7221 */ /* 0x000fe20000000000 */
[----:B------:R-:W-:Y:S01]  /*0270*/  FSETP.GEU.AND P3, PT, R19, -126, PT ;  /* 0xc2fc00001300780b */ /* 0x000fe20003f6e000 */
[----:B------:R-:W-:Y:S01]  /*0280*/  @!P1 FMUL R17, R17, 0.5 ;  /* 0x3f00000011119820 */ /* 0x000fe20000400000 */
[----:B------:R-:W-:Y:S01]  /*0290*/  SHF.L.U32 R10, R10, 0x10, RZ ;  /* 0x000000100a0a7819 */ /* 0x000fe200000006ff */
[----:B------:R-:W-:Y:S01]  /*02a0*/  FADD R20, RZ, -R2 ;  /* 0x80000002ff147221 */ /* 0x000fe20000000000 */
[----:B------:R-:W-:Y:S01]  /*02b0*/  FSETP.GEU.AND P5, PT, R21, -126, PT ;  /* 0xc2fc00001500780b */ /* 0x000fe20003fae000 */
[----:B------:R-:W-:-:S02]  /*02c0*/  @!P0 FMUL R22, R22, 0.5 ;  /* 0x3f00000016168820 */ /* 0x000fc40000400000 */
[----:B------:R-:W-:Y:S01]  /*02d0*/  FMUL R23, R11, 1.4426950216293334961 ;  /* 0x3fb8aa3b0b177820 */ /* 0x000fe20000400000 */
[----:B------:R-:W1:Y:S01]  /*02e0*/  MUFU.EX2 R17, R17 ;  /* 0x0000001100117308 */ /* 0x000e620000000800 */
[----:B------:R-:W-:Y:S02]  /*02f0*/  FADD R11, RZ, -R10 ;  /* 0x8000000aff0b7221 */ /* 0x000fe40000000000 */
[----:B------:R-:W-:Y:S01]  /*0300*/  FMUL R20, R20, 1.4426950216293334961 ;  /* 0x3fb8aa3b14147820 */ /* 0x000fe20000400000 */
[----:B------:R-:W-:Y:S01]  /*0310*/  FSETP.GEU.AND P4, PT, R23, -126, PT ;  /* 0xc2fc00001700780b */ /* 0x000fe20003f8e000 */
[----:B------:R-:W-:Y:S02]  /*0320*/  @!P3 FMUL R19, R19, 0.5 ;  /* 0x3f0000001313b820 */ /* 0x000fe40000400000 */
[----:B0-----:R-:W-:Y:S01]  /*0330*/  @!P2 FMUL R16, R16, R16 ;  /* 0x000000101010a220 */ /* 0x001fe20000400000 */
[----:B------:R0:W2:Y:S01]  /*0340*/  MUFU.EX2 R18, R22 ;  /* 0x0000001600127308 */ /* 0x0000a20000000800 */
[----:B------:R-:W-:Y:S01]  /*0350*/  FSETP.GEU.AND P6, PT, R20, -126, PT ;  /* 0xc2fc00001400780b */ /* 0x000fe20003fce000 */
[----:B------:R-:W-:-:S02]  /*0360*/  @!P5 FMUL R21, R21, 0.5 ;  /* 0x3f0000001515d820 */ /* 0x000fc40000400000 */
[----:B------:R-:W-:-:S04]  /*0370*/  FADD R24, R16, 1 ;  /* 0x3f80000010187421 */ /* 0x000fc80000000000 */
[----:B------:R-:W4:Y:S01]  /*0380*/  MUFU.EX2 R19, R19 ;  /* 0x0000001300137308 */ /* 0x000f220000000800 */
[----:B0-----:R-:W-:Y:S02]  /*0390*/  FMUL R22, R11, 1.4426950216293334961 ;  /* 0x3fb8aa3b0b167820 */ /* 0x001fe40000400000 */
[----:B------:R-:W-:Y:S02]  /*03a0*/  @!P4 FMUL R23, R23, 0.5 ;  /* 0x3f0000001717c820 */ /* 0x000fe40000400000 */
[----:B-1----:R-:W-:Y:S01]  /*03b0*/  @!P1 FMUL R17, R17, R17 ;  /* 0x0000001111119220 */ /* 0x002fe20000400000 */
[----:B------:R-:W-:Y:S01]  /*03c0*/  FSETP.GEU.AND P2, PT, R22, -126, PT ;  /* 0xc2fc00001600780b */ /* 0x000fe20003f4e000 */
[----:B------:R-:W-:Y:S01]  /*03d0*/  @!P6 FMUL R20, R20, 0.5 ;  /* 0x3f0000001414e820 */ /* 0x000fe20000400000 */
[----:B------:R-:W0:Y:S01]  /*03e0*/  MUFU.EX2 R11, R21 ;  /* 0x00000015000b7308 */ /* 0x000e220000000800 */
[----:B------:R-:W-:Y:S01]  /*03f0*/  FADD R25, R17, 1 ;  /* 0x3f80000011197421 */ /* 0x000fe20000000000 */
[----:B------:R-:W-:Y:S01]  /*0400*/  FSETP.GT.AND P1, PT, R24, 8.50705917302346158658e+37, PT ;  /* 0x7e8000001800780b */ /* 0x000fe20003f24000 */
[----:B--2---:R-:W-:-:S03]  /*0410*/  @!P0 FMUL R18, R18, R18 ;  /* 0x0000001212128220 */ /* 0x004fc60000400000 */
[----:B------:R-:W-:Y:S01]  /*0420*/  FSETP.GT.AND P0, PT, R25, 8.50705917302346158658e+37, PT ;  /* 0x7e8000001900780b */ /* 0x000fe20003f04000 */
[----:B------:R-:W-:Y:S01]  /*0430*/  FADD R26, R18, 1 ;  /* 0x3f800000121a7421 */ /* 0x000fe20000000000 */
[----:B------:R-:W1:Y:S01]  /*0440*/  MUFU.EX2 R16, R23 ;  /* 0x0000001700107308 */ /* 0x000e620000000800 */
[----:B----4-:R-:W-:Y:S02]  /*0450*/  @!P3 FMUL R19, R19, R19 ;  /* 0x000000131313b220 */ /* 0x010fe40000400000 */
[----:B------:R-:W-:Y:S01]  /*0460*/  @!P2 FMUL R22, R22, 0.5 ;  /* 0x3f0000001616a820 */ /* 0x000fe20000400000 */
[----:B------:R-:W-:Y:S01]  /*0470*/  FSETP.GT.AND P3, PT, R26, 8.50705917302346158658e+37, PT ;  /* 0x7e8000001a00780b */ /* 0x000fe20003f64000 */
[----:B------:R-:W-:Y:S02]  /*0480*/  FADD R28, R19, 1 ;  /* 0x3f800000131c7421 */ /* 0x000fe40000000000 */
[----:B------:R-:W-:Y:S01]  /*0490*/  @P1 FMUL R24, R24, 0.25 ;  /* 0x3e80000018181820 */ /* 0x000fe20000400000 */
[----:B------:R-:W2:Y:S01]  /*04a0*/  MUFU.EX2 R17, R22 ;  /* 0x0000001600117308 */ /* 0x000ea20000000800 */
[----:B0-----:R-:W-:-:S02]  /*04b0*/  @!P5 FMUL R11, R11, R11 ;  /* 0x0000000b0b0bd220 */ /* 0x001fc40000400000 */
[----:B------:R-:W-:Y:S02]  /*04c0*/  @P0 FMUL R25, R25, 0.25 ;  /* 0x3e80000019190820 */ /* 0x000fe40000400000 */
[----:B------:R-:W-:Y:S01]  /*04d0*/  FADD R27, R11, 1 ;  /* 0x3f8000000b1b7421 */ /* 0x000fe20000000000 */
[----:B------:R-:W-:Y:S02]  /*04e0*/  HFMA2.MMA R11, -RZ, RZ, 1.625, 0 ;  /* 0x3e800000ff0b7435 */ /* 0x000fe400000001ff */
[----:B------:R-:W0:Y:S01]  /*04f0*/  MUFU.EX2 R20, R20 ;  /* 0x0000001400147308 */ /* 0x000e220000000800 */
[----:B-1----:R-:W-:Y:S01]  /*0500*/  @!P4 FMUL R16, R16, R16 ;  /* 0x000000101010c220 */ /* 0x002fe20000400000 */
[----:B------:R-:W-:Y:S01]  /*0510*/  FSETP.GT.AND P4, PT, R27, 8.50705917302346158658e+37, PT ;  /* 0x7e8000001b00780b */ /* 0x000fe20003f84000 */
[----:B------:R-:W-:Y:S02]  /*0520*/  @P3 FMUL R26, R26, 0.25 ;  /* 0x3e8000001a1a3820 */ /* 0x000fe40000400000 */
[----:B------:R-:W-:-:S02]  /*0530*/  FADD R16, R16, 1 ;  /* 0x3f80000010107421 */ /* 0x000fc40000000000 */
[----:B--2---:R-:W-:Y:S01]  /*0540*/  @!P2 FMUL R17, R17, R17 ;  /* 0x000000111111a220 */ /* 0x004fe20000400000 */
[----:B------:R1:W2:Y:S02]  /*0550*/  MUFU.RCP R21, R25 ;  /* 0x0000001900157308 */ /* 0x0002a40000001000 */
[----:B------:R-:W-:Y:S01]  /*0560*/  FSETP.GT.AND P2, PT, R16, 8.50705917302346158658e+37, PT ;  /* 0x7e8000001000780b */ /* 0x000fe20003f44000 */
[----:B------:R-:W-:-:S04]  /*0570*/  FADD R23, R17, 1 ;  /* 0x3f80000011177421 */ /* 0x000fc80000000000 */
[----:B------:R-:W-:Y:S02]  /*0580*/  @P4 FMUL R27, R27, 0.25 ;  /* 0x3e8000001b1b4820 */ /* 0x000fe40000400000 */
[----:B0-----:R-:W-:Y:S01]  /*0590*/  @!P6 FMUL R20, R20, R20 ;  /* 0x000000141414e220 */ /* 0x001fe20000400000 */
[----:B------:R-:W-:Y:S01]  /*05a0*/  FSETP.GT.AND P6, PT, R28, 8.50705917302346158658e+37, PT ;  /* 0x7e8000001c00780b */ /* 0x000fe20003fc4000 */
[----:B------:R0:W4:Y:S01]  /*05b0*/  MUFU.RCP R18, R24 ;  /* 0x0000001800127308 */ /* 0x0001220000001000 */
[----:B-1----:R-:W-:Y:S01]  /*05c0*/  FSEL R25, R11, 1, P1 ;  /* 0x3f8000000b197808 */ /* 0x002fe20000800000 */
[----:B------:R-:W-:Y:S01]  /*05d0*/  FADD R22, R20, 1 ;  /* 0x3f80000014167421 */ /* 0x000fe20000000000 */
[----:B------:R-:W-:Y:S01]  /*05e0*/  FSETP.GT.AND P1, PT, R23, 8.50705917302346158658e+37, PT ;  /* 0x7e8000001700780b */ /* 0x000fe20003f24000 */
[----:B------:R-:W-:Y:S01]  /*05f0*/  @P2 FMUL R16, R16, 0.25 ;  /* 0x3e80000010102820 */ /* 0x000fe20000400000 */
[C---:B------:R-:W-:Y:S02]  /*0600*/  FSEL R29, R11.reuse, 1, P6 ;  /* 0x3f8000000b1d7808 */ /* 0x040fe40003000000 */
[----:B------:R-:W-:Y:S01]  /*0610*/  FSETP.GT.AND P5, PT, R22, 8.50705917302346158658e+37, PT ;  /* 0x7e8000001600780b */ /* 0x000fe20003fa4000 */
[----:B------:R4:W1:Y:S01]  /*0620*/  MUFU.RCP R19, R26 ;  /* 0x0000001a00137308 */ /* 0x0008620000001000 */
[----:B0-----:R-:W-:-:S03]  /*0630*/  FSEL R24, R11, 1, P0 ;  /* 0x3f8000000b187808 */ /* 0x001fc60000000000 */
[----:B------:R-:W-:Y:S02]  /*0640*/  @P6 FMUL R28, R28, 0.25 ;  /* 0x3e8000001c1c6820 */ /* 0x000fe40000400000 */
[----:B--2---:R-:W-:Y:S02]  /*0650*/  FMUL R21, R21, R24 ;  /* 0x0000001815157220 */ /* 0x004fe40000400000 */
[----:B------:R0:W2:Y:S01]  /*0660*/  MUFU.RCP R20, R28 ;  /* 0x0000001c00147308 */ /* 0x0000a20000001000 */
[----:B------:R-:W-:Y:S02]  /*0670*/  @P1 FMUL R23, R23, 0.25 ;  /* 0x3e80000017171820 */ /* 0x000fe40000400000 */
[----:B----4-:R-:W-:Y:S01]  /*0680*/  FMUL R26, R18, R25 ;  /* 0x00000019121a7220 */ /* 0x010fe20000400000 */
[----:B------:R-:W-:Y:S01]  /*0690*/  FSEL R25, R11, 1, P5 ;  /* 0x3f8000000b197808 */ /* 0x000fe20002800000 */
[----:B------:R-:W-:Y:S02]  /*06a0*/  @P5 FMUL R22, R22, 0.25 ;  /* 0x3e80000016165820 */ /* 0x000fe40000400000 */
[----:B------:R-:W-:Y:S01]  /*06b0*/  FMUL R15, R15, R26 ;  /* 0x0000001a0f0f7220 */ /* 0x000fe20000400000 */
[----:B------:R-:W4:Y:S01]  /*06c0*/  MUFU.RCP R16, R16 ;  /* 0x0000001000107308 */ /* 0x000f220000001000 */
[----:B0-----:R-:W-:Y:S01]  /*06d0*/  FSEL R28, R11, 1, P3 ;  /* 0x3f8000000b1c7808 */ /* 0x001fe20001800000 */
[----:B------:R-:W-:-:S04]  /*06e0*/  FMUL R14, R14, R21 ;  /* 0x000000150e0e7220 */ /* 0x000fc80000400000 */
[----:B-1----:R-:W-:Y:S02]  /*06f0*/  FMUL R24, R19, R28 ;  /* 0x0000001c13187220 */ /* 0x002fe40000400000 */
[----:B------:R-:W0:Y:S01]  /*0700*/  MUFU.RCP R18, R23 ;  /* 0x0000001700127308 */ /* 0x000e220000001000 */
[----:B--2---:R-:W-:Y:S01]  /*0710*/  FMUL R19, R20, R29 ;  /* 0x0000001d14137220 */ /* 0x004fe20000400000 */
[----:B------:R-:W-:Y:S01]  /*0720*/  FSEL R20, R11, 1, P4 ;  /* 0x3f8000000b147808 */ /* 0x000fe20002000000 */
[----:B------:R-:W-:Y:S02]  /*0730*/  FMUL R13, R13, R24 ;  /* 0x000000180d0d7220 */ /* 0x000fe40000400000 */
[----:B------:R-:W-:Y:S01]  /*0740*/  FMUL R12, R12, R19 ;  /* 0x000000130c0c7220 */ /* 0x000fe20000400000 */
[----:B---3--:R-:W-:Y:S02]  /*0750*/  SHF.L.U32 R19, R7, 0x10, RZ ;  /* 0x0000001007137819 */ /* 0x008fe400000006ff */
[----:B------:R1:W2:Y:S03]  /*0760*/  MUFU.RCP R17, R27 ;  /* 0x0000001b00117308 */ /* 0x0002a60000001000 */
[----:B------:R-:W-:-:S05]  /*0770*/  FMUL R12, R19, R12 ;  /* 0x0000000c130c7220 */ /* 0x000fca0000400000 */
[----:B------:R-:W3:Y:S01]  /*0780*/  MUFU.RCP R22, R22 ;  /* 0x0000001600167308 */ /* 0x000ee20000001000 */
[C---:B-1----:R-:W-:Y:S02]  /*0790*/  FSEL R27, R11.reuse, 1, P2 ;  /* 0x3f8000000b1b7808 */ /* 0x042fe40001000000 */
[----:B------:R-:W-:-:S03]  /*07a0*/  FSEL R11, R11, 1, P1 ;  /* 0x3f8000000b0b7808 */ /* 0x000fc60000800000 */
[----:B----4-:R-:W-:Y:S02]  /*07b0*/  FMUL R16, R16, R27 ;  /* 0x0000001b10107220 */ /* 0x010fe40000400000 */
[----:B0-----:R-:W-:Y:S01]  /*07c0*/  FMUL R11, R18, R11 ;  /* 0x0000000b120b7220 */ /* 0x001fe20000400000 */
[----:B------:R-:W-:Y:S01]  /*07d0*/  SHF.L.U32 R18, R6, 0x10, RZ ;  /* 0x0000001006127819 */ /* 0x000fe200000006ff */
[----:B--2---:R-:W-:Y:S02]  /*07e0*/  FMUL R17, R17, R20 ;  /* 0x0000001411117220 */ /* 0x004fe40000400000 */
[----:B------:R-:W-:Y:S01]  /*07f0*/  FMUL R9, R9, R16 ;  /* 0x0000001009097220 */ /* 0x000fe20000400000 */
[----:B------:R-:W-:Y:S01]  /*0800*/  SHF.L.U32 R16, R4, 0x10, RZ ;  /* 0x0000001004107819 */ /* 0x000fe200000006ff */
[----:B------:R-:W-:Y:S01]  /*0810*/  FMUL R10, R10, R11 ;  /* 0x0000000b0a0a7220 */ /* 0x000fe20000400000 */
[----:B------:R-:W-:Y:S01]  /*0820*/  PRMT R11, R4, 0x7632, R11 ;  /* 0x00007632040b7816 */ /* 0x000fe2000000000b */
[----:B------:R-:W-:Y:S01]  /*0830*/  FMUL R8, R8, R17 ;  /* 0x0000001108087220 */ /* 0x000fe20000400000 */
[C---:B------:R-:W-:Y:S01]  /*0840*/  PRMT R4, R5.reuse, 0x7632, R4 ;  /* 0x0000763205047816 */ /* 0x040fe20000000004 */
[----:B---3--:R-:W-:Y:S01]  /*0850*/  FMUL R25, R22, R25 ;  /* 0x0000001916197220 */ /* 0x008fe20000400000 */
[----:B------:R-:W-:Y:S01]  /*0860*/  SHF.L.U32 R17, R5, 0x10, RZ ;  /* 0x0000001005117819 */ /* 0x000fe200000006ff */
[----:B------:R-:W-:Y:S01]  /*0870*/  FMUL R15, R16, R15 ;  /* 0x0000000f100f7220 */ /* 0x000fe20000400000 */
[----:B------:R-:W-:Y:S01]  /*0880*/  PRMT R5, R6, 0x7632, R5 ;  /* 0x0000763206057816 */ /* 0x000fe20000000005 */
[----:B------:R-:W-:Y:S01]  /*0890*/  FMUL R2, R2, R25 ;  /* 0x0000001902027220 */ /* 0x000fe20000400000 */
[----:B------:R-:W-:Y:S01]  /*08a0*/  PRMT R6, R7, 0x7632, R6 ;  /* 0x0000763207067816 */ /* 0x000fe20000000006 */
[----:B------:R-:W-:Y:S01]  /*08b0*/  FMUL R14, R17, R14 ;  /* 0x0000000e110e7220 */ /* 0x000fe20000400000 */
[----:B------:R-:W-:Y:S01]  /*08c0*/  SHF.L.U32 R7, R4, 0x10, RZ ;  /* 0x0000001004077819 */ /* 0x000fe200000006ff */
[----:B------:R-:W-:Y:S01]  /*08d0*/  FMUL R13, R18, R13 ;  /* 0x0000000d120d7220 */ /* 0x000fe20000400000 */
[----:B------:R-:W-:-:S02]  /*08e0*/  SHF.L.U32 R11, R11, 0x10, RZ ;  /* 0x000000100b0b7819 */ /* 0x000fc400000006ff */
[----:B------:R-:W-:Y:S01]  /*08f0*/  SHF.L.U32 R4, R5, 0x10, RZ ;  /* 0x0000001005047819 */ /* 0x000fe200000006ff */
[----:B------:R-:W-:Y:S01]  /*0900*/  FMUL R7, R7, R8 ;  /* 0x0000000807077220 */ /* 0x000fe20000400000 */
[----:B------:R-:W-:Y:S01]  /*0910*/  SHF.L.U32 R5, R6, 0x10, RZ ;  /* 0x0000001006057819 */ /* 0x000fe200000006ff */
[----:B------:R-:W-:Y:S02]  /*0920*/  FMUL R2, R11, R2 ;  /* 0x000000020b027220 */ /* 0x000fe40000400000 */
[----:B------:R-:W-:Y:S02]  /*0930*/  FMUL R6, R4, R9 ;  /* 0x0000000904067220 */ /* 0x000fe40000400000 */
[----:B------:R-:W-:Y:S01]  /*0940*/  FMUL R9, R5, R10 ;  /* 0x0000000a05097220 */ /* 0x000fe20000400000 */
[----:B------:R-:W-:Y:S01]  /*0950*/  F2FP.BF16.PACK_AB R4, R2, R15 ;  /* 0x0000000f0204723e */ /* 0x000fe200000010ff */
[----:B------:R-:W-:Y:S01]  /*0960*/  IMAD.WIDE R2, R3, R0, c[0x0][0x170] ;  /* 0x00005c0003027625 */ /* 0x000fe200078e0200 */
[----:B------:R-:W-:-:S02]  /*0970*/  F2FP.BF16.PACK_AB R5, R7, R14 ;  /* 0x0000000e0705723e */ /* 0x000fc400000010ff */
[----:B------:R-:W-:Y:S02]  /*0980*/  F2FP.BF16.PACK_AB R6, R6, R13 ;  /* 0x0000000d0606723e */ /* 0x000fe400000010ff */
[----:B------:R-:W-:-:S05]  /*0990*/  F2FP.BF16.PACK_AB R7, R9, R12 ;  /* 0x0000000c0907723e */ /* 0x000fca00000010ff */
[----:B------:R-:W-:Y:S01]  /*09a0*/  STG.E.128 [R2.64], R4 ;  /* 0x0000000402007986 */ /* 0x000fe2000c101d04 */
[----:B------:R-:W-:Y:S05]  /*09b0*/  EXIT ;  /* 0x000000000000794d */ /* 0x000fea0003800000 */
.L_x_0:
[----:B------:R-:W-:-:S00]  /*09c0*/  BRA `(.L_x_0) ;  /* 0xfffffff000007947 */ /* 0x000fc0000383ffff */
[----:B------:R-:W-:-:S00]  /*09d0*/  NOP ;  /* 0x0000000000007918 */ /* 0x000fc00000000000 */
        /* <DEDUP_REMOVED lines=10> */
.L_x_1:
